//
// Generated by NVIDIA NVVM Compiler
//
// Compiler Build ID: CL-36424714
// Cuda compilation tools, release 13.0, V13.0.88
// Based on NVVM 20.0.0
//

.version 9.0
.target sm_100
.address_size 64

	// .globl	_Z11sha3_kernelPKmPmmm
.const .align 8 .b8 d_RC[192] = {1, 0, 0, 0, 0, 0, 0, 0, 130, 128, 0, 0, 0, 0, 0, 0, 138, 128, 0, 0, 0, 0, 0, 128, 0, 128, 0, 128, 0, 0, 0, 128, 139, 128, 0, 0, 0, 0, 0, 0, 1, 0, 0, 128, 0, 0, 0, 0, 129, 128, 0, 128, 0, 0, 0, 128, 9, 128, 0, 0, 0, 0, 0, 128, 138, 0, 0, 0, 0, 0, 0, 0, 136, 0, 0, 0, 0, 0, 0, 0, 9, 128, 0, 128, 0, 0, 0, 0, 10, 0, 0, 128, 0, 0, 0, 0, 139, 128, 0, 128, 0, 0, 0, 0, 139, 0, 0, 0, 0, 0, 0, 128, 137, 128, 0, 0, 0, 0, 0, 128, 3, 128, 0, 0, 0, 0, 0, 128, 2, 128, 0, 0, 0, 0, 0, 0, 128, 0, 0, 0, 0, 0, 0, 0, 10, 128, 0, 0, 0, 0, 0, 0, 10, 0, 0, 128, 0, 0, 0, 128, 129, 128, 0, 128, 0, 0, 0, 128, 128, 128, 0, 0, 0, 0, 0, 128, 1, 0, 0, 128, 0, 0, 0, 0, 8, 128, 0, 128, 0, 0, 0, 128};

.visible .entry _Z11sha3_kernelPKmPmmm(
	.param .u64 .ptr .align 1 _Z11sha3_kernelPKmPmmm_param_0,
	.param .u64 .ptr .align 1 _Z11sha3_kernelPKmPmmm_param_1,
	.param .u64 _Z11sha3_kernelPKmPmmm_param_2,
	.param .u64 _Z11sha3_kernelPKmPmmm_param_3
)
{
	.reg .pred 	%p<5>;
	.reg .b32 	%r<133>;
	.reg .b64 	%rd<291>;

	ld.param.u64 	%rd86, [_Z11sha3_kernelPKmPmmm_param_2];
	mov.u32 	%r3, %ctaid.x;
	mov.u32 	%r4, %ntid.x;
	mov.u32 	%r5, %tid.x;
	mad.lo.s32 	%r6, %r3, %r4, %r5;
	cvt.u64.u32 	%rd87, %r6;
	setp.le.u64 	%p1, %rd86, %rd87;
	@%p1 bra 	$L__BB0_7;
	ld.param.u64 	%rd238, [_Z11sha3_kernelPKmPmmm_param_3];
	setp.eq.s64 	%p2, %rd238, 0;
	mov.b64 	%rd258, 0;
	mov.u64 	%rd259, %rd258;
	mov.u64 	%rd260, %rd258;
	mov.u64 	%rd261, %rd258;
	mov.u64 	%rd262, %rd258;
	@%p2 bra 	$L__BB0_6;
	mov.b64 	%rd264, 0;
	mov.u64 	%rd265, %rd264;
	mov.u64 	%rd266, %rd264;
	mov.u64 	%rd267, %rd264;
	mov.u64 	%rd268, %rd264;
	mov.u64 	%rd269, %rd264;
	mov.u64 	%rd270, %rd264;
	mov.u64 	%rd271, %rd264;
	mov.u64 	%rd272, %rd264;
	mov.u64 	%rd273, %rd264;
	mov.u64 	%rd274, %rd264;
	mov.u64 	%rd275, %rd264;
	mov.u64 	%rd276, %rd264;
	mov.u64 	%rd277, %rd264;
	mov.u64 	%rd278, %rd264;
	mov.u64 	%rd279, %rd264;
	mov.u64 	%rd257, %rd264;
	mov.u64 	%rd258, %rd264;
	mov.u64 	%rd259, %rd264;
	mov.u64 	%rd260, %rd264;
	mov.u64 	%rd261, %rd264;
	mov.u64 	%rd262, %rd264;
	mov.u64 	%rd263, %rd264;
$L__BB0_3:
	ld.param.u64 	%rd239, [_Z11sha3_kernelPKmPmmm_param_3];
	ld.param.u64 	%rd236, [_Z11sha3_kernelPKmPmmm_param_0];
	mad.lo.s64 	%rd91, %rd239, %rd87, %rd263;
	cvta.to.global.u64 	%rd92, %rd236;
	mad.lo.s64 	%rd93, %rd91, 72, %rd92;
	ld.global.u64 	%rd24, [%rd93];
	ld.global.u64 	%rd94, [%rd93+8];
	xor.b64  	%rd262, %rd262, %rd94;
	ld.global.u64 	%rd95, [%rd93+16];
	xor.b64  	%rd261, %rd261, %rd95;
	ld.global.u64 	%rd27, [%rd93+24];
	ld.global.u64 	%rd28, [%rd93+32];
	ld.global.u64 	%rd96, [%rd93+40];
	xor.b64  	%rd260, %rd260, %rd96;
	ld.global.u64 	%rd97, [%rd93+48];
	xor.b64  	%rd259, %rd259, %rd97;
	ld.global.u64 	%rd98, [%rd93+56];
	xor.b64  	%rd258, %rd258, %rd98;
	ld.global.u64 	%rd99, [%rd93+64];
	xor.b64  	%rd257, %rd257, %rd99;
	mov.b32 	%r132, 0;
$L__BB0_4:
	// begin inline asm
	xor.b64 %rd100, %rd24, %rd260;
	xor.b64 %rd100, %rd100, %rd278;
	xor.b64 %rd100, %rd100, %rd273;
	xor.b64 %rd100, %rd100, %rd268;
	// end inline asm
	// begin inline asm
	xor.b64 %rd106, %rd262, %rd259;
	xor.b64 %rd106, %rd106, %rd277;
	xor.b64 %rd106, %rd106, %rd272;
	xor.b64 %rd106, %rd106, %rd267;
	// end inline asm
	// begin inline asm
	xor.b64 %rd112, %rd261, %rd258;
	xor.b64 %rd112, %rd112, %rd276;
	xor.b64 %rd112, %rd112, %rd271;
	xor.b64 %rd112, %rd112, %rd266;
	// end inline asm
	// begin inline asm
	xor.b64 %rd118, %rd27, %rd257;
	xor.b64 %rd118, %rd118, %rd275;
	xor.b64 %rd118, %rd118, %rd270;
	xor.b64 %rd118, %rd118, %rd265;
	// end inline asm
	// begin inline asm
	xor.b64 %rd124, %rd28, %rd279;
	xor.b64 %rd124, %rd124, %rd274;
	xor.b64 %rd124, %rd124, %rd269;
	xor.b64 %rd124, %rd124, %rd264;
	// end inline asm
	mov.b64 	{%r12, %r13}, %rd106;
	shf.l.wrap.b32 	%r14, %r12, %r13, 1;
	shf.l.wrap.b32 	%r15, %r13, %r12, 1;
	mov.b64 	%rd130, {%r15, %r14};
	xor.b64  	%rd131, %rd130, %rd124;
	mov.b64 	{%r16, %r17}, %rd112;
	shf.l.wrap.b32 	%r18, %r16, %r17, 1;
	shf.l.wrap.b32 	%r19, %r17, %r16, 1;
	mov.b64 	%rd132, {%r19, %r18};
	xor.b64  	%rd133, %rd132, %rd100;
	mov.b64 	{%r20, %r21}, %rd118;
	shf.l.wrap.b32 	%r22, %r20, %r21, 1;
	shf.l.wrap.b32 	%r23, %r21, %r20, 1;
	mov.b64 	%rd134, {%r23, %r22};
	xor.b64  	%rd135, %rd134, %rd106;
	mov.b64 	{%r24, %r25}, %rd124;
	shf.l.wrap.b32 	%r26, %r24, %r25, 1;
	shf.l.wrap.b32 	%r27, %r25, %r24, 1;
	mov.b64 	%rd136, {%r27, %r26};
	xor.b64  	%rd137, %rd136, %rd112;
	mov.b64 	{%r28, %r29}, %rd100;
	shf.l.wrap.b32 	%r30, %r28, %r29, 1;
	shf.l.wrap.b32 	%r31, %r29, %r28, 1;
	mov.b64 	%rd138, {%r31, %r30};
	xor.b64  	%rd139, %rd138, %rd118;
	xor.b64  	%rd140, %rd262, %rd133;
	xor.b64  	%rd141, %rd261, %rd135;
	xor.b64  	%rd142, %rd27, %rd137;
	xor.b64  	%rd143, %rd28, %rd139;
	xor.b64  	%rd144, %rd260, %rd131;
	xor.b64  	%rd145, %rd259, %rd133;
	xor.b64  	%rd146, %rd258, %rd135;
	xor.b64  	%rd147, %rd257, %rd137;
	xor.b64  	%rd148, %rd279, %rd139;
	xor.b64  	%rd149, %rd278, %rd131;
	xor.b64  	%rd150, %rd277, %rd133;
	xor.b64  	%rd151, %rd276, %rd135;
	xor.b64  	%rd152, %rd275, %rd137;
	xor.b64  	%rd153, %rd274, %rd139;
	xor.b64  	%rd154, %rd273, %rd131;
	xor.b64  	%rd155, %rd272, %rd133;
	xor.b64  	%rd156, %rd271, %rd135;
	xor.b64  	%rd157, %rd270, %rd137;
	xor.b64  	%rd158, %rd269, %rd139;
	xor.b64  	%rd159, %rd268, %rd131;
	xor.b64  	%rd160, %rd267, %rd133;
	xor.b64  	%rd161, %rd266, %rd135;
	xor.b64  	%rd162, %rd265, %rd137;
	xor.b64  	%rd163, %rd264, %rd139;
	mov.b64 	{%r32, %r33}, %rd144;
	shf.l.wrap.b32 	%r34, %r33, %r32, 4;
	shf.l.wrap.b32 	%r35, %r32, %r33, 4;
	mov.b64 	%rd164, {%r35, %r34};
	mov.b64 	{%r36, %r37}, %rd149;
	shf.l.wrap.b32 	%r38, %r36, %r37, 3;
	shf.l.wrap.b32 	%r39, %r37, %r36, 3;
	mov.b64 	%rd165, {%r39, %r38};
	mov.b64 	{%r40, %r41}, %rd154;
	shf.l.wrap.b32 	%r42, %r41, %r40, 9;
	shf.l.wrap.b32 	%r43, %r40, %r41, 9;
	mov.b64 	%rd166, {%r43, %r42};
	mov.b64 	{%r44, %r45}, %rd159;
	shf.l.wrap.b32 	%r46, %r44, %r45, 18;
	shf.l.wrap.b32 	%r47, %r45, %r44, 18;
	mov.b64 	%rd167, {%r47, %r46};
	mov.b64 	{%r48, %r49}, %rd140;
	shf.l.wrap.b32 	%r50, %r48, %r49, 1;
	shf.l.wrap.b32 	%r51, %r49, %r48, 1;
	mov.b64 	%rd168, {%r51, %r50};
	mov.b64 	{%r52, %r53}, %rd145;
	shf.l.wrap.b32 	%r54, %r53, %r52, 12;
	shf.l.wrap.b32 	%r55, %r52, %r53, 12;
	mov.b64 	%rd169, {%r55, %r54};
	mov.b64 	{%r56, %r57}, %rd150;
	shf.l.wrap.b32 	%r58, %r56, %r57, 10;
	shf.l.wrap.b32 	%r59, %r57, %r56, 10;
	mov.b64 	%rd170, {%r59, %r58};
	mov.b64 	{%r60, %r61}, %rd155;
	shf.l.wrap.b32 	%r62, %r61, %r60, 13;
	shf.l.wrap.b32 	%r63, %r60, %r61, 13;
	mov.b64 	%rd171, {%r63, %r62};
	mov.b64 	{%r64, %r65}, %rd160;
	shf.l.wrap.b32 	%r66, %r64, %r65, 2;
	shf.l.wrap.b32 	%r67, %r65, %r64, 2;
	mov.b64 	%rd172, {%r67, %r66};
	mov.b64 	{%r68, %r69}, %rd141;
	shf.l.wrap.b32 	%r70, %r69, %r68, 30;
	shf.l.wrap.b32 	%r71, %r68, %r69, 30;
	mov.b64 	%rd173, {%r71, %r70};
	mov.b64 	{%r72, %r73}, %rd146;
	shf.l.wrap.b32 	%r74, %r72, %r73, 6;
	shf.l.wrap.b32 	%r75, %r73, %r72, 6;
	mov.b64 	%rd174, {%r75, %r74};
	mov.b64 	{%r76, %r77}, %rd151;
	shf.l.wrap.b32 	%r78, %r77, %r76, 11;
	shf.l.wrap.b32 	%r79, %r76, %r77, 11;
	mov.b64 	%rd175, {%r79, %r78};
	mov.b64 	{%r80, %r81}, %rd156;
	shf.l.wrap.b32 	%r82, %r80, %r81, 15;
	shf.l.wrap.b32 	%r83, %r81, %r80, 15;
	mov.b64 	%rd176, {%r83, %r82};
	mov.b64 	{%r84, %r85}, %rd161;
	shf.l.wrap.b32 	%r86, %r85, %r84, 29;
	shf.l.wrap.b32 	%r87, %r84, %r85, 29;
	mov.b64 	%rd177, {%r87, %r86};
	mov.b64 	{%r88, %r89}, %rd142;
	shf.l.wrap.b32 	%r90, %r88, %r89, 28;
	shf.l.wrap.b32 	%r91, %r89, %r88, 28;
	mov.b64 	%rd178, {%r91, %r90};
	mov.b64 	{%r92, %r93}, %rd147;
	shf.l.wrap.b32 	%r94, %r93, %r92, 23;
	shf.l.wrap.b32 	%r95, %r92, %r93, 23;
	mov.b64 	%rd179, {%r95, %r94};
	mov.b64 	{%r96, %r97}, %rd152;
	shf.l.wrap.b32 	%r98, %r96, %r97, 25;
	shf.l.wrap.b32 	%r99, %r97, %r96, 25;
	mov.b64 	%rd180, {%r99, %r98};
	mov.b64 	{%r100, %r101}, %rd157;
	shf.l.wrap.b32 	%r102, %r100, %r101, 21;
	shf.l.wrap.b32 	%r103, %r101, %r100, 21;
	mov.b64 	%rd181, {%r103, %r102};
	mov.b64 	{%r104, %r105}, %rd162;
	shf.l.wrap.b32 	%r106, %r105, %r104, 24;
	shf.l.wrap.b32 	%r107, %r104, %r105, 24;
	mov.b64 	%rd182, {%r107, %r106};
	mov.b64 	{%r108, %r109}, %rd143;
	shf.l.wrap.b32 	%r110, %r108, %r109, 27;
	shf.l.wrap.b32 	%r111, %r109, %r108, 27;
	mov.b64 	%rd183, {%r111, %r110};
	mov.b64 	{%r112, %r113}, %rd148;
	shf.l.wrap.b32 	%r114, %r112, %r113, 20;
	shf.l.wrap.b32 	%r115, %r113, %r112, 20;
	mov.b64 	%rd184, {%r115, %r114};
	mov.b64 	{%r116, %r117}, %rd153;
	shf.l.wrap.b32 	%r118, %r117, %r116, 7;
	shf.l.wrap.b32 	%r119, %r116, %r117, 7;
	mov.b64 	%rd185, {%r119, %r118};
	mov.b64 	{%r120, %r121}, %rd158;
	shf.l.wrap.b32 	%r122, %r120, %r121, 8;
	shf.l.wrap.b32 	%r123, %r121, %r120, 8;
	mov.b64 	%rd186, {%r123, %r122};
	mov.b64 	{%r124, %r125}, %rd163;
	shf.l.wrap.b32 	%r126, %r124, %r125, 14;
	shf.l.wrap.b32 	%r127, %r125, %r124, 14;
	mov.b64 	%rd187, {%r127, %r126};
	not.b64 	%rd188, %rd184;
	and.b64  	%rd189, %rd165, %rd188;
	xor.b64  	%rd260, %rd189, %rd178;
	not.b64 	%rd190, %rd174;
	and.b64  	%rd191, %rd180, %rd190;
	xor.b64  	%rd278, %rd191, %rd168;
	not.b64 	%rd192, %rd164;
	and.b64  	%rd193, %rd170, %rd192;
	xor.b64  	%rd273, %rd193, %rd183;
	not.b64 	%rd194, %rd179;
	and.b64  	%rd195, %rd185, %rd194;
	xor.b64  	%rd268, %rd195, %rd173;
	not.b64 	%rd196, %rd175;
	and.b64  	%rd197, %rd181, %rd196;
	xor.b64  	%rd262, %rd197, %rd169;
	not.b64 	%rd198, %rd165;
	and.b64  	%rd199, %rd171, %rd198;
	xor.b64  	%rd259, %rd199, %rd184;
	not.b64 	%rd200, %rd180;
	and.b64  	%rd201, %rd186, %rd200;
	xor.b64  	%rd277, %rd201, %rd174;
	not.b64 	%rd202, %rd170;
	and.b64  	%rd203, %rd176, %rd202;
	xor.b64  	%rd272, %rd203, %rd164;
	not.b64 	%rd204, %rd185;
	and.b64  	%rd205, %rd166, %rd204;
	xor.b64  	%rd267, %rd205, %rd179;
	not.b64 	%rd206, %rd181;
	and.b64  	%rd207, %rd187, %rd206;
	xor.b64  	%rd261, %rd207, %rd175;
	not.b64 	%rd208, %rd171;
	and.b64  	%rd209, %rd177, %rd208;
	xor.b64  	%rd258, %rd209, %rd165;
	not.b64 	%rd210, %rd186;
	and.b64  	%rd211, %rd167, %rd210;
	xor.b64  	%rd276, %rd211, %rd180;
	not.b64 	%rd212, %rd176;
	and.b64  	%rd213, %rd182, %rd212;
	xor.b64  	%rd271, %rd213, %rd170;
	not.b64 	%rd214, %rd166;
	and.b64  	%rd215, %rd172, %rd214;
	xor.b64  	%rd266, %rd215, %rd185;
	not.b64 	%rd216, %rd177;
	and.b64  	%rd217, %rd178, %rd216;
	xor.b64  	%rd257, %rd217, %rd171;
	not.b64 	%rd218, %rd167;
	and.b64  	%rd219, %rd168, %rd218;
	xor.b64  	%rd275, %rd219, %rd186;
	not.b64 	%rd220, %rd182;
	and.b64  	%rd221, %rd183, %rd220;
	xor.b64  	%rd270, %rd221, %rd176;
	not.b64 	%rd222, %rd172;
	and.b64  	%rd223, %rd173, %rd222;
	xor.b64  	%rd265, %rd223, %rd166;
	not.b64 	%rd224, %rd178;
	and.b64  	%rd225, %rd184, %rd224;
	xor.b64  	%rd279, %rd225, %rd177;
	not.b64 	%rd226, %rd168;
	and.b64  	%rd227, %rd174, %rd226;
	xor.b64  	%rd274, %rd227, %rd167;
	not.b64 	%rd228, %rd183;
	and.b64  	%rd229, %rd164, %rd228;
	xor.b64  	%rd269, %rd229, %rd182;
	not.b64 	%rd230, %rd173;
	and.b64  	%rd231, %rd179, %rd230;
	xor.b64  	%rd264, %rd231, %rd172;
	add.s32 	%r132, %r132, 1;
	setp.ne.s32 	%p3, %r132, 24;
	@%p3 bra 	$L__BB0_4;
	ld.param.u64 	%rd240, [_Z11sha3_kernelPKmPmmm_param_3];
	add.s64 	%rd263, %rd263, 1;
	setp.ne.s64 	%p4, %rd263, %rd240;
	@%p4 bra 	$L__BB0_3;
$L__BB0_6:
	ld.param.u64 	%rd237, [_Z11sha3_kernelPKmPmmm_param_1];
	mov.u32 	%r128, %ctaid.x;
	mov.u32 	%r129, %ntid.x;
	mov.u32 	%r130, %tid.x;
	mad.lo.s32 	%r131, %r128, %r129, %r130;
	mul.wide.u32 	%rd232, %r131, 64;
	cvta.to.global.u64 	%rd233, %rd237;
	add.s64 	%rd234, %rd233, %rd232;
	mov.b64 	%rd235, 0;
	st.global.u64 	[%rd234], %rd235;
	st.global.u64 	[%rd234+8], %rd262;
	st.global.u64 	[%rd234+16], %rd261;
	st.global.u64 	[%rd234+24], %rd235;
	st.global.u64 	[%rd234+32], %rd235;
	st.global.u64 	[%rd234+40], %rd260;
	st.global.u64 	[%rd234+48], %rd259;
	st.global.u64 	[%rd234+56], %rd258;
$L__BB0_7:
	ret;

}


// ===== COMPILED SASS (sm_100) =====

	.target	sm_100

	.elftype	@"ET_EXEC"


//--------------------- .note.nv.tkinfo           --------------------------
	.section	.note.nv.tkinfo,"",@"SHT_NOTE"
	.sectionflags	@"SHF_NOTE_NV_TKINFO"
	.tkinfo
        /*0018*/ 	.word	0x00000002
        /*0030*/ 	.string	""
        /*0030*/ 	.string	"ptxas"
        /*0030*/ 	.string	"Cuda compilation tools, release 13.0, V13.0.88"
        /*0030*/ 	.string	"Build cuda_13.0.r13.0/compiler.36424714_0"
        /*0030*/ 	.string	"-arch sm_100 -m 64 "



//--------------------- .note.nv.cuinfo           --------------------------
	.section	.note.nv.cuinfo,"",@"SHT_NOTE"
	.sectionflags	@"SHF_NOTE_NV_CUINFO"
        /*0018*/ 	.short	0x0002
        /*001a*/ 	.short	0x0064
        /*001c*/ 	.short	0x0082
	.zero		2


//--------------------- .nv.info                  --------------------------
	.section	.nv.info,"",@"SHT_CUDA_INFO"
	.align	4


	//----- nvinfo : EIATTR_REGCOUNT
	.align		4
        /*0000*/ 	.byte	0x04, 0x2f
        /*0002*/ 	.short	(.L_2 - .L_1)
	.align		4
.L_1:
        /*0004*/ 	.word	index@(_Z11sha3_kernelPKmPmmm)
        /*0008*/ 	.word	0x0000004e


	//----- nvinfo : EIATTR_FRAME_SIZE
	.align		4
.L_2:
        /*000c*/ 	.byte	0x04, 0x11
        /*000e*/ 	.short	(.L_4 - .L_3)
	.align		4
.L_3:
        /*0010*/ 	.word	index@(_Z11sha3_kernelPKmPmmm)
        /*0014*/ 	.word	0x00000000


	//----- nvinfo : EIATTR_MIN_STACK_SIZE
	.align		4
.L_4:
        /*0018*/ 	.byte	0x04, 0x12
        /*001a*/ 	.short	(.L_6 - .L_5)
	.align		4
.L_5:
        /*001c*/ 	.word	index@(_Z11sha3_kernelPKmPmmm)
        /*0020*/ 	.word	0x00000000
.L_6:


//--------------------- .nv.compat                --------------------------
	.section	.nv.compat,"",@"SHT_CUDA_COMPAT_INFO"
	.align	4
        /*0000*/ 	.byte	0x02, 0x09, 0x00, 0x00, 0x02, 0x02, 0x01, 0x00, 0x02, 0x05, 0x05, 0x00, 0x03, 0x07, 0x01, 0x01
        /*0010*/ 	.byte	0x02, 0x03, 0x00, 0x00, 0x02, 0x06, 0x01, 0x00, 0x04, 0x0b, 0x08, 0x00, 0x09, 0x00, 0x00, 0x00
        /*0020*/ 	.byte	0x00, 0x00, 0x00, 0x00


//--------------------- .nv.info._Z11sha3_kernelPKmPmmm --------------------------
	.section	.nv.info._Z11sha3_kernelPKmPmmm,"",@"SHT_CUDA_INFO"
	.sectionflags	@""
	.align	4


	//----- nvinfo : EIATTR_CUDA_API_VERSION
	.align		4
        /*0000*/ 	.byte	0x04, 0x37
        /*0002*/ 	.short	(.L_8 - .L_7)
.L_7:
        /*0004*/ 	.word	0x00000082


	//----- nvinfo : EIATTR_KPARAM_INFO
	.align		4
.L_8:
        /*0008*/ 	.byte	0x04, 0x17
        /*000a*/ 	.short	(.L_10 - .L_9)
.L_9:
        /*000c*/ 	.word	0x00000000
        /*0010*/ 	.short	0x0003
        /*0012*/ 	.short	0x0018
        /*0014*/ 	.byte	0x00, 0xf0, 0x21, 0x00


	//----- nvinfo : EIATTR_KPARAM_INFO
	.align		4
.L_10:
        /*0018*/ 	.byte	0x04, 0x17
        /*001a*/ 	.short	(.L_12 - .L_11)
.L_11:
        /*001c*/ 	.word	0x00000000
        /*0020*/ 	.short	0x0002
        /*0022*/ 	.short	0x0010
        /*0024*/ 	.byte	0x00, 0xf0, 0x21, 0x00


	//----- nvinfo : EIATTR_KPARAM_INFO
	.align		4
.L_12:
        /*0028*/ 	.byte	0x04, 0x17
        /*002a*/ 	.short	(.L_14 - .L_13)
.L_13:
        /*002c*/ 	.word	0x00000000
        /*0030*/ 	.short	0x0001
        /*0032*/ 	.short	0x0008
        /*0034*/ 	.byte	0x00, 0xf5, 0x21, 0x00


	//----- nvinfo : EIATTR_KPARAM_INFO
	.align		4
.L_14:
        /*0038*/ 	.byte	0x04, 0x17
        /*003a*/ 	.short	(.L_16 - .L_15)
.L_15:
        /*003c*/ 	.word	0x00000000
        /*0040*/ 	.short	0x0000
        /*0042*/ 	.short	0x0000
        /*0044*/ 	.byte	0x00, 0xf5, 0x21, 0x00


	//----- nvinfo : EIATTR_SPARSE_MMA_MASK
	.align		4
.L_16:
        /*0048*/ 	.byte	0x03, 0x50
        /*004a*/ 	.short	0x0000


	//----- nvinfo : EIATTR_MAXREG_COUNT
	.align		4
        /*004c*/ 	.byte	0x03, 0x1b
        /*004e*/ 	.short	0x00ff


	//----- nvinfo : EIATTR_MERCURY_ISA_VERSION
	.align		4
        /*0050*/ 	.byte	0x03, 0x5f
        /*0052*/ 	.short	0x0101


	//----- nvinfo : EIATTR_VRC_CTA_INIT_COUNT
	.align		4
        /*0054*/ 	.byte	0x02, 0x4a
	.zero		1
	.zero		1


	//----- nvinfo : EIATTR_EXIT_INSTR_OFFSETS
	.align		4
        /*0058*/ 	.byte	0x04, 0x1c
        /*005a*/ 	.short	(.L_18 - .L_17)


	//   ....[0]....
.L_17:
        /*005c*/ 	.word	0x00000080


	//   ....[1]....
        /*0060*/ 	.word	0x000011a0


	//----- nvinfo : EIATTR_CBANK_PARAM_SIZE
	.align		4
.L_18:
        /*0064*/ 	.byte	0x03, 0x19
        /*0066*/ 	.short	0x0020


	//----- nvinfo : EIATTR_PARAM_CBANK
	.align		4
        /*0068*/ 	.byte	0x04, 0x0a
        /*006a*/ 	.short	(.L_20 - .L_19)
	.align		4
.L_19:
        /*006c*/ 	.word	index@(.nv.constant0._Z11sha3_kernelPKmPmmm)
        /*0070*/ 	.short	0x0380
        /*0072*/ 	.short	0x0020


	//----- nvinfo : EIATTR_SW_WAR
	.align		4
.L_20:
        /*0074*/ 	.byte	0x04, 0x36
        /*0076*/ 	.short	(.L_22 - .L_21)
.L_21:
        /*0078*/ 	.word	0x00000008
.L_22:


//--------------------- .nv.callgraph             --------------------------
	.section	.nv.callgraph,"",@"SHT_CUDA_CALLGRAPH"
	.align	4
	.sectionentsize	8
	.align		4
        /*0000*/ 	.word	0x00000000
	.align		4
        /*0004*/ 	.word	0xffffffff
	.align		4
        /*0008*/ 	.word	0x00000000
	.align		4
        /*000c*/ 	.word	0xfffffffe
	.align		4
        /*0010*/ 	.word	0x00000000
	.align		4
        /*0014*/ 	.word	0xfffffffd
	.align		4
        /*0018*/ 	.word	0x00000000
	.align		4
        /*001c*/ 	.word	0xfffffffc


//--------------------- .nv.constant3             --------------------------
	.section	.nv.constant3,"a",@progbits
	.align	8
.nv.constant3:
	.type		d_RC,@object
	.size		d_RC,(.L_0 - d_RC)
d_RC:
        /*0000*/ 	.byte	0x01, 0x00, 0x00, 0x00, 0x00, 0x00, 0x00, 0x00, 0x82, 0x80, 0x00, 0x00, 0x00, 0x00, 0x00, 0x00
        /* <DEDUP_REMOVED lines=11> */
.L_0:


//--------------------- .text._Z11sha3_kernelPKmPmmm --------------------------
	.section	.text._Z11sha3_kernelPKmPmmm,"ax",@progbits
	.align	128
        .global         _Z11sha3_kernelPKmPmmm
        .type           _Z11sha3_kernelPKmPmmm,@function
        .size           _Z11sha3_kernelPKmPmmm,(.L_x_4 - _Z11sha3_kernelPKmPmmm)
        .other          _Z11sha3_kernelPKmPmmm,@"STO_CUDA_ENTRY STV_DEFAULT"
_Z11sha3_kernelPKmPmmm:
.text._Z11sha3_kernelPKmPmmm:
[----:B------:R-:W-:Y:S01]  /*0000*/  LDC R1, c[0x0][0x37c] ;  /* 0x0000df00ff017b82 */ /* 0x000fe20000000800 */
[----:B------:R-:W0:Y:S07]  /*0010*/  S2R R3, SR_TID.X ;  /* 0x0000000000037919 */ /* 0x000e2e0000002100 */
[----:B------:R-:W0:Y:S01]  /*0020*/  S2UR UR4, SR_CTAID.X ;  /* 0x00000000000479c3 */ /* 0x000e220000002500 */
[----:B------:R-:W1:Y:S07]  /*0030*/  LDCU.64 UR6, c[0x0][0x390] ;  /* 0x00007200ff0677ac */ /* 0x000e6e0008000a00 */
[----:B------:R-:W0:Y:S02]  /*0040*/  LDC R0, c[0x0][0x360] ;  /* 0x0000d800ff007b82 */ /* 0x000e240000000800 */
[----:B0-----:R-:W-:-:S05]  /*0050*/  IMAD R0, R0, UR4, R3 ;  /* 0x0000000400007c24 */ /* 0x001fca000f8e0203 */
[----:B-1----:R-:W-:-:S04]  /*0060*/  ISETP.GE.U32.AND P0, PT, R0, UR6, PT ;  /* 0x0000000600007c0c */ /* 0x002fc8000bf06070 */
[----:B------:R-:W-:-:S13]  /*0070*/  ISETP.GE.U32.AND.EX P0, PT, RZ, UR7, PT, P0 ;  /* 0x00000007ff007c0c */ /* 0x000fda000bf06100 */
[----:B------:R-:W-:Y:S05]  /*0080*/  @P0 EXIT ;  /* 0x000000000000094d */ /* 0x000fea0003800000 */
[----:B------:R-:W0:Y:S01]  /*0090*/  LDCU.64 UR4, c[0x0][0x398] ;  /* 0x00007300ff0477ac */ /* 0x000e220008000a00 */
[----:B------:R-:W-:Y:S01]  /*00a0*/  IMAD.MOV.U32 R58, RZ, RZ, RZ ;  /* 0x000000ffff3a7224 */ /* 0x000fe200078e00ff */
[----:B------:R-:W-:Y:S01]  /*00b0*/  CS2R R28, SRZ ;  /* 0x00000000001c7805 */ /* 0x000fe2000001ff00 */
[----:B------:R-:W-:Y:S01]  /*00c0*/  IMAD.MOV.U32 R41, RZ, RZ, RZ ;  /* 0x000000ffff297224 */ /* 0x000fe200078e00ff */
[----:B------:R-:W-:Y:S01]  /*00d0*/  CS2R R22, SRZ ;  /* 0x0000000000167805 */ /* 0x000fe2000001ff00 */
[----:B------:R-:W-:Y:S01]  /*00e0*/  IMAD.MOV.U32 R60, RZ, RZ, RZ ;  /* 0x000000ffff3c7224 */ /* 0x000fe200078e00ff */
[----:B------:R-:W-:Y:S01]  /*00f0*/  CS2R R56, SRZ ;  /* 0x0000000000387805 */ /* 0x000fe2000001ff00 */
[----:B------:R-:W-:Y:S01]  /*0100*/  IMAD.MOV.U32 R39, RZ, RZ, RZ ;  /* 0x000000ffff277224 */ /* 0x000fe200078e00ff */
[----:B------:R-:W1:Y:S01]  /*0110*/  LDCU.64 UR8, c[0x0][0x358] ;  /* 0x00006b00ff0877ac */ /* 0x000e620008000a00 */
[----:B0-----:R-:W-:-:S04]  /*0120*/  UISETP.NE.U32.AND UP0, UPT, UR4, URZ, UPT ;  /* 0x000000ff0400728c */ /* 0x001fc8000bf05070 */
[----:B------:R-:W-:-:S09]  /*0130*/  UISETP.NE.AND.EX UP0, UPT, UR5, URZ, UPT, UP0 ;  /* 0x000000ff0500728c */ /* 0x000fd2000bf05300 */
[----:B-1----:R-:W-:Y:S05]  /*0140*/  BRA.U !UP0, `(.L_x_0) ;  /* 0x0000000d08d47547 */ /* 0x002fea000b800000 */
[----:B------:R-:W-:Y:S01]  /*0150*/  IMAD.MOV.U32 R55, RZ, RZ, RZ ;  /* 0x000000ffff377224 */ /* 0x000fe200078e00ff */
[----:B------:R-:W-:Y:S02]  /*0160*/  CS2R R62, SRZ ;  /* 0x00000000003e7805 */ /* 0x000fe4000001ff00 */
[----:B------:R-:W-:Y:S02]  /*0170*/  CS2R R10, SRZ ;  /* 0x00000000000a7805 */ /* 0x000fe4000001ff00 */
[----:B------:R-:W-:Y:S01]  /*0180*/  CS2R R26, SRZ ;  /* 0x00000000001a7805 */ /* 0x000fe2000001ff00 */
[----:B------:R-:W-:Y:S01]  /*0190*/  IMAD.MOV.U32 R52, RZ, RZ, RZ ;  /* 0x000000ffff347224 */ /* 0x000fe200078e00ff */
        /* <DEDUP_REMOVED lines=10> */
[----:B------:R-:W-:-:S02]  /*0240*/  CS2R R12, SRZ ;  /* 0x00000000000c7805 */ /* 0x000fc4000001ff00 */
[----:B------:R-:W-:Y:S02]  /*0250*/  CS2R R44, SRZ ;  /* 0x00000000002c7805 */ /* 0x000fe4000001ff00 */
[----:B------:R-:W-:Y:S02]  /*0260*/  CS2R R30, SRZ ;  /* 0x00000000001e7805 */ /* 0x000fe4000001ff00 */
[----:B------:R-:W-:Y:S02]  /*0270*/  CS2R R6, SRZ ;  /* 0x0000000000067805 */ /* 0x000fe4000001ff00 */
[----:B------:R-:W-:Y:S02]  /*0280*/  CS2R R20, SRZ ;  /* 0x0000000000147805 */ /* 0x000fe4000001ff00 */
[----:B------:R-:W-:Y:S02]  /*0290*/  CS2R R60, SRZ ;  /* 0x00000000003c7805 */ /* 0x000fe4000001ff00 */
[----:B------:R-:W-:Y:S01]  /*02a0*/  CS2R R40, SRZ ;  /* 0x0000000000287805 */ /* 0x000fe2000001ff00 */
[----:B------:R-:W-:Y:S01]  /*02b0*/  IMAD.MOV.U32 R58, RZ, RZ, RZ ;  /* 0x000000ffff3a7224 */ /* 0x000fe200078e00ff */
[----:B------:R-:W-:-:S02]  /*02c0*/  CS2R R28, SRZ ;  /* 0x00000000001c7805 */ /* 0x000fc4000001ff00 */
[----:B------:R-:W-:Y:S02]  /*02d0*/  CS2R R22, SRZ ;  /* 0x0000000000167805 */ /* 0x000fe4000001ff00 */
[----:B------:R-:W-:Y:S01]  /*02e0*/  CS2R R56, SRZ ;  /* 0x0000000000387805 */ /* 0x000fe2000001ff00 */
[----:B------:R-:W-:Y:S01]  /*02f0*/  UMOV UR6, URZ ;  /* 0x000000ff00067c82 */ /* 0x000fe20008000000 */
[----:B------:R-:W-:-:S05]  /*0300*/  UMOV UR7, URZ ;  /* 0x000000ff00077c82 */ /* 0x000fca0008000000 */
.L_x_2:
[----:B------:R-:W0:Y:S08]  /*0310*/  LDC.64 R14, c[0x0][0x398] ;  /* 0x0000e600ff0e7b82 */ /* 0x000e300000000a00 */
[----:B------:R-:W1:Y:S01]  /*0320*/  LDC.64 R16, c[0x0][0x380] ;  /* 0x0000e000ff107b82 */ /* 0x000e620000000a00 */
[----:B0-----:R-:W-:-:S04]  /*0330*/  IMAD.WIDE.U32 R32, R0, R14, UR6 ;  /* 0x0000000600207e25 */ /* 0x001fc8000f8e000e */
[----:B------:R-:W-:Y:S02]  /*0340*/  IMAD R18, R0, R15, R33 ;  /* 0x0000000f00127224 */ /* 0x000fe400078e0221 */
[----:B-1----:R-:W-:-:S04]  /*0350*/  IMAD.WIDE.U32 R74, R32, 0x48, R16 ;  /* 0x00000048204a7825 */ /* 0x002fc800078e0010 */
[----:B------:R-:W-:-:S04]  /*0360*/  IMAD R17, R18, 0x48, RZ ;  /* 0x0000004812117824 */ /* 0x000fc800078e02ff */
[----:B------:R-:W-:-:S05]  /*0370*/  IMAD.IADD R75, R75, 0x1, R17 ;  /* 0x000000014b4b7824 */ /* 0x000fca00078e0211 */
[----:B------:R-:W2:Y:S04]  /*0380*/  LDG.E.64 R72, desc[UR8][R74.64+0x8] ;  /* 0x000008084a487981 */ /* 0x000ea8000c1e1b00 */
[----:B------:R-:W3:Y:S04]  /*0390*/  LDG.E.64 R70, desc[UR8][R74.64+0x10] ;  /* 0x000010084a467981 */ /* 0x000ee8000c1e1b00 */
[----:B------:R-:W4:Y:S04]  /*03a0*/  LDG.E.64 R68, desc[UR8][R74.64+0x28] ;  /* 0x000028084a447981 */ /* 0x000f28000c1e1b00 */
[----:B------:R-:W4:Y:S04]  /*03b0*/  LDG.E.64 R64, desc[UR8][R74.64+0x30] ;  /* 0x000030084a407981 */ /* 0x000f28000c1e1b00 */
[----:B------:R-:W4:Y:S04]  /*03c0*/  LDG.E.64 R46, desc[UR8][R74.64+0x38] ;  /* 0x000038084a2e7981 */ /* 0x000f28000c1e1b00 */
[----:B------:R-:W4:Y:S04]  /*03d0*/  LDG.E.64 R16, desc[UR8][R74.64+0x40] ;  /* 0x000040084a107981 */ /* 0x000f28000c1e1b00 */
[----:B------:R0:W5:Y:S04]  /*03e0*/  LDG.E.64 R34, desc[UR8][R74.64] ;  /* 0x000000084a227981 */ /* 0x000168000c1e1b00 */
[----:B------:R0:W5:Y:S04]  /*03f0*/  LDG.E.64 R36, desc[UR8][R74.64+0x18] ;  /* 0x000018084a247981 */ /* 0x000168000c1e1b00 */
[----:B------:R0:W5:Y:S01]  /*0400*/  LDG.E.64 R32, desc[UR8][R74.64+0x20] ;  /* 0x000020084a207981 */ /* 0x000162000c1e1b00 */
[----:B------:R-:W-:Y:S01]  /*0410*/  UIADD3 UR6, UP0, UPT, UR6, 0x1, URZ ;  /* 0x0000000106067890 */ /* 0x000fe2000ff1e0ff */
[----:B------:R-:W-:-:S03]  /*0420*/  UMOV UR4, URZ ;  /* 0x000000ff00047c82 */ /* 0x000fc60008000000 */
[----:B------:R-:W-:Y:S02]  /*0430*/  UIADD3.X UR7, UPT, UPT, URZ, UR7, URZ, UP0, !UPT ;  /* 0x00000007ff077290 */ /* 0x000fe400087fe4ff */
[----:B------:R-:W-:-:S04]  /*0440*/  ISETP.NE.U32.AND P0, PT, R14, UR6, PT ;  /* 0x000000060e007c0c */ /* 0x000fc8000bf05070 */
[----:B------:R-:W-:Y:S02]  /*0450*/  ISETP.NE.AND.EX P0, PT, R15, UR7, PT, P0 ;  /* 0x000000070f007c0c */ /* 0x000fe4000bf05300 */
[----:B--2---:R-:W-:Y:S02]  /*0460*/  LOP3.LUT R56, R56, R72, RZ, 0x3c, !PT ;  /* 0x0000004838387212 */ /* 0x004fe400078e3cff */
[----:B------:R-:W-:Y:S02]  /*0470*/  LOP3.LUT R57, R57, R73, RZ, 0x3c, !PT ;  /* 0x0000004939397212 */ /* 0x000fe400078e3cff */
[----:B---3--:R-:W-:Y:S02]  /*0480*/  LOP3.LUT R22, R22, R70, RZ, 0x3c, !PT ;  /* 0x0000004616167212 */ /* 0x008fe400078e3cff */
[----:B------:R-:W-:Y:S02]  /*0490*/  LOP3.LUT R23, R23, R71, RZ, 0x3c, !PT ;  /* 0x0000004717177212 */ /* 0x000fe400078e3cff */
[----:B----4-:R-:W-:-:S02]  /*04a0*/  LOP3.LUT R28, R28, R68, RZ, 0x3c, !PT ;  /* 0x000000441c1c7212 */ /* 0x010fc400078e3cff */
[----:B------:R-:W-:Y:S02]  /*04b0*/  LOP3.LUT R29, R29, R69, RZ, 0x3c, !PT ;  /* 0x000000451d1d7212 */ /* 0x000fe400078e3cff */
[----:B------:R-:W-:Y:S02]  /*04c0*/  LOP3.LUT R60, R60, R64, RZ, 0x3c, !PT ;  /* 0x000000403c3c7212 */ /* 0x000fe400078e3cff */
[----:B------:R-:W-:Y:S02]  /*04d0*/  LOP3.LUT R39, R39, R65, RZ, 0x3c, !PT ;  /* 0x0000004127277212 */ /* 0x000fe400078e3cff */
[----:B------:R-:W-:Y:S02]  /*04e0*/  LOP3.LUT R58, R58, R46, RZ, 0x3c, !PT ;  /* 0x0000002e3a3a7212 */ /* 0x000fe400078e3cff */
[----:B------:R-:W-:Y:S02]  /*04f0*/  LOP3.LUT R41, R41, R47, RZ, 0x3c, !PT ;  /* 0x0000002f29297212 */ /* 0x000fe400078e3cff */
[----:B------:R-:W-:-:S02]  /*0500*/  LOP3.LUT R20, R20, R16, RZ, 0x3c, !PT ;  /* 0x0000001014147212 */ /* 0x000fc400078e3cff */
[----:B0-----:R-:W-:-:S07]  /*0510*/  LOP3.LUT R31, R31, R17, RZ, 0x3c, !PT ;  /* 0x000000111f1f7212 */ /* 0x001fce00078e3cff */
.L_x_1:
[----:B-----5:R-:W-:Y:S01]  /*0520*/  LOP3.LUT R15, R11, R32, R40, 0x96, !PT ;  /* 0x000000200b0f7212 */ /* 0x020fe200078e9628 */
[----:B------:R-:W-:Y:S01]  /*0530*/  UIADD3 UR4, UPT, UPT, UR4, 0x1, URZ ;  /* 0x0000000104047890 */ /* 0x000fe2000fffe0ff */
[----:B------:R-:W-:Y:S02]  /*0540*/  LOP3.LUT R18, R13, R33, R12, 0x96, !PT ;  /* 0x000000210d127212 */ /* 0x000fe400078e960c */
[----:B------:R-:W-:Y:S01]  /*0550*/  LOP3.LUT R14, R7, R22, R58, 0x96, !PT ;  /* 0x00000016070e7212 */ /* 0x000fe200078e963a */
[----:B------:R-:W-:Y:S01]  /*0560*/  UISETP.NE.AND UP0, UPT, UR4, 0x18, UPT ;  /* 0x000000180400788c */ /* 0x000fe2000bf05270 */
[----:B------:R-:W-:Y:S02]  /*0570*/  LOP3.LUT R17, R6, R23, R41, 0x96, !PT ;  /* 0x0000001706117212 */ /* 0x000fe400078e9629 */
[----:B------:R-:W-:Y:S02]  /*0580*/  LOP3.LUT R15, R55, R15, R42, 0x96, !PT ;  /* 0x0000000f370f7212 */ /* 0x000fe400078e962a */
[----:B------:R-:W-:-:S02]  /*0590*/  LOP3.LUT R18, R62, R18, R25, 0x96, !PT ;  /* 0x000000123e127212 */ /* 0x000fc400078e9619 */
[----:B------:R-:W-:Y:S02]  /*05a0*/  LOP3.LUT R14, R63, R14, R8, 0x96, !PT ;  /* 0x0000000e3f0e7212 */ /* 0x000fe400078e9608 */
[----:B------:R-:W-:Y:S02]  /*05b0*/  LOP3.LUT R17, R52, R17, R9, 0x96, !PT ;  /* 0x0000001134117212 */ /* 0x000fe400078e9609 */
[----:B------:R-:W-:Y:S02]  /*05c0*/  SHF.L.W.U32.HI R16, R18, 0x1, R15 ;  /* 0x0000000112107819 */ /* 0x000fe40000010e0f */
[----:B------:R-:W-:Y:S02]  /*05d0*/  LOP3.LUT R53, R21, R56, R60, 0x96, !PT ;  /* 0x0000003815357212 */ /* 0x000fe400078e963c */
[----:B------:R-:W-:Y:S02]  /*05e0*/  LOP3.LUT R64, R44, R57, R39, 0x96, !PT ;  /* 0x000000392c407212 */ /* 0x000fe400078e9627 */
[----:B------:R-:W-:-:S02]  /*05f0*/  LOP3.LUT R46, R61, R34, R28, 0x96, !PT ;  /* 0x000000223d2e7212 */ /* 0x000fc400078e961c */
[----:B------:R-:W-:Y:S02]  /*0600*/  LOP3.LUT R47, R27, R35, R29, 0x96, !PT ;  /* 0x000000231b2f7212 */ /* 0x000fe400078e961d */
[----:B------:R-:W-:Y:S02]  /*0610*/  SHF.L.W.U32.HI R51, R17, 0x1, R14 ;  /* 0x0000000111337819 */ /* 0x000fe40000010e0e */
[----:B------:R-:W-:Y:S02]  /*0620*/  SHF.L.W.U32.HI R48, R14, 0x1, R17 ;  /* 0x000000010e307819 */ /* 0x000fe40000010e11 */
[----:B------:R-:W-:Y:S02]  /*0630*/  LOP3.LUT R16, R16, R14, RZ, 0x3c, !PT ;  /* 0x0000000e10107212 */ /* 0x000fe400078e3cff */
[----:B------:R-:W-:Y:S02]  /*0640*/  SHF.L.W.U32.HI R14, R15, 0x1, R18 ;  /* 0x000000010f0e7819 */ /* 0x000fe40000010e12 */
[----:B------:R-:W-:-:S02]  /*0650*/  LOP3.LUT R53, R19, R53, R2, 0x96, !PT ;  /* 0x0000003513357212 */ /* 0x000fc400078e9602 */
[----:B------:R-:W-:Y:S02]  /*0660*/  LOP3.LUT R64, R67, R64, R4, 0x96, !PT ;  /* 0x0000004043407212 */ /* 0x000fe400078e9604 */
[----:B------:R-:W-:Y:S02]  /*0670*/  LOP3.LUT R46, R38, R46, R3, 0x96, !PT ;  /* 0x0000002e262e7212 */ /* 0x000fe400078e9603 */
[----:B------:R-:W-:Y:S02]  /*0680*/  LOP3.LUT R47, R50, R47, R5, 0x96, !PT ;  /* 0x0000002f322f7212 */ /* 0x000fe400078e9605 */
[----:B------:R-:W-:Y:S02]  /*0690*/  LOP3.LUT R17, R14, R17, RZ, 0x3c, !PT ;  /* 0x000000110e117212 */ /* 0x000fe400078e3cff */
[----:B------:R-:W-:Y:S02]  /*06a0*/  SHF.L.W.U32.HI R14, R64, 0x1, R53 ;  /* 0x00000001400e7819 */ /* 0x000fe40000010e35 */
[----:B------:R-:W-:-:S02]  /*06b0*/  SHF.L.W.U32.HI R43, R46, 0x1, R47 ;  /* 0x000000012e2b7819 */ /* 0x000fc40000010e2f */
[----:B------:R-:W-:Y:S02]  /*06c0*/  SHF.L.W.U32.HI R59, R47, 0x1, R46 ;  /* 0x000000012f3b7819 */ /* 0x000fe40000010e2e */
[----:B------:R-:W-:Y:S02]  /*06d0*/  LOP3.LUT R48, R48, R47, RZ, 0x3c, !PT ;  /* 0x0000002f30307212 */ /* 0x000fe400078e3cff */
[----:B------:R-:W-:Y:S02]  /*06e0*/  LOP3.LUT R47, R30, R37, R31, 0x96, !PT ;  /* 0x000000251e2f7212 */ /* 0x000fe400078e961f */
[----:B------:R-:W-:Y:S02]  /*06f0*/  LOP3.LUT R14, R14, R15, RZ, 0x3c, !PT ;  /* 0x0000000f0e0e7212 */ /* 0x000fe400078e3cff */
[----:B------:R-:W-:Y:S02]  /*0700*/  LOP3.LUT R15, R45, R36, R20, 0x96, !PT ;  /* 0x000000242d0f7212 */ /* 0x000fe400078e9614 */
[----:B------:R-:W-:-:S02]  /*0710*/  LOP3.LUT R51, R51, R46, RZ, 0x3c, !PT ;  /* 0x0000002e33337212 */ /* 0x000fc400078e3cff */
[----:B------:R-:W-:Y:S02]  /*0720*/  LOP3.LUT R46, R26, R47, R24, 0x96, !PT ;  /* 0x0000002f1a2e7212 */ /* 0x000fe400078e9618 */
[----:B------:R-:W-:Y:S02]  /*0730*/  SHF.L.W.U32.HI R47, R53, 0x1, R64 ;  /* 0x00000001352f7819 */ /* 0x000fe40000010e40 */
[----:B------:R-:W-:Y:S02]  /*0740*/  LOP3.LUT R15, R10, R15, R49, 0x96, !PT ;  /* 0x0000000f0a0f7212 */ /* 0x000fe400078e9631 */
[----:B------:R-:W-:Y:S02]  /*0750*/  LOP3.LUT R18, R47, R18, RZ, 0x3c, !PT ;  /* 0x000000122f127212 */ /* 0x000fe400078e3cff */
[----:B------:R-:W-:Y:S02]  /*0760*/  SHF.L.W.U32.HI R47, R15, 0x1, R46 ;  /* 0x000000010f2f7819 */ /* 0x000fe40000010e2e */
[----:B------:R-:W-:-:S02]  /*0770*/  SHF.L.W.U32.HI R54, R46, 0x1, R15 ;  /* 0x000000012e367819 */ /* 0x000fc40000010e0f */
[----:B------:R-:W-:Y:S02]  /*0780*/  LOP3.LUT R64, R47, R64, RZ, 0x3c, !PT ;  /* 0x000000402f407212 */ /* 0x000fe400078e3cff */
[----:B------:R-:W-:Y:S02]  /*0790*/  LOP3.LUT R53, R54, R53, RZ, 0x3c, !PT ;  /* 0x0000003536357212 */ /* 0x000fe400078e3cff */
[----:B------:R-:W-:Y:S02]  /*07a0*/  LOP3.LUT R59, R59, R15, RZ, 0x3c, !PT ;  /* 0x0000000f3b3b7212 */ /* 0x000fe400078e3cff */
[----:B------:R-:W-:Y:S02]  /*07b0*/  LOP3.LUT R43, R43, R46, RZ, 0x3c, !PT ;  /* 0x0000002e2b2b7212 */ /* 0x000fe400078e3cff */
[-C--:B------:R-:W-:Y:S02]  /*07c0*/  LOP3.LUT R54, R28, R14.reuse, RZ, 0x3c, !PT ;  /* 0x0000000e1c367212 */ /* 0x080fe400078e3cff */
[----:B------:R-:W-:-:S02]  /*07d0*/  LOP3.LUT R15, R61, R14, RZ, 0x3c, !PT ;  /* 0x0000000e3d0f7212 */ /* 0x000fc400078e3cff */
[-C--:B------:R-:W-:Y:S02]  /*07e0*/  LOP3.LUT R46, R3, R14.reuse, RZ, 0x3c, !PT ;  /* 0x0000000e032e7212 */ /* 0x080fe400078e3cff */
[----:B------:R-:W-:Y:S02]  /*07f0*/  LOP3.LUT R14, R38, R14, RZ, 0x3c, !PT ;  /* 0x0000000e260e7212 */ /* 0x000fe400078e3cff */
[----:B------:R-:W-:Y:S02]  /*0800*/  LOP3.LUT R60, R60, R51, RZ, 0x3c, !PT ;  /* 0x000000333c3c7212 */ /* 0x000fe400078e3cff */
[----:B------:R-:W-:Y:S02]  /*0810*/  LOP3.LUT R3, R39, R48, RZ, 0x3c, !PT ;  /* 0x0000003027037212 */ /* 0x000fe400078e3cff */
[-C--:B------:R-:W-:Y:S02]  /*0820*/  LOP3.LUT R65, R29, R18.reuse, RZ, 0x3c, !PT ;  /* 0x000000121d417212 */ /* 0x080fe400078e3cff */
[----:B------:R-:W-:-:S02]  /*0830*/  LOP3.LUT R38, R27, R18, RZ, 0x3c, !PT ;  /* 0x000000121b267212 */ /* 0x000fc400078e3cff */
[----:B------:R-:W-:Y:S02]  /*0840*/  LOP3.LUT R7, R7, R53, RZ, 0x3c, !PT ;  /* 0x0000003507077212 */ /* 0x000fe400078e3cff */
[----:B------:R-:W-:Y:S02]  /*0850*/  LOP3.LUT R6, R6, R64, RZ, 0x3c, !PT ;  /* 0x0000004006067212 */ /* 0x000fe400078e3cff */
[-C--:B------:R-:W-:Y:S02]  /*0860*/  LOP3.LUT R47, R5, R18.reuse, RZ, 0x3c, !PT ;  /* 0x00000012052f7212 */ /* 0x080fe400078e3cff */
[----:B------:R-:W-:Y:S02]  /*0870*/  LOP3.LUT R27, R50, R18, RZ, 0x3c, !PT ;  /* 0x00000012321b7212 */ /* 0x000fe400078e3cff */
[----:B------:R-:W-:Y:S02]  /*0880*/  LOP3.LUT R28, R56, R51, RZ, 0x3c, !PT ;  /* 0x00000033381c7212 */ /* 0x000fe400078e3cff */
[----:B------:R-:W-:-:S02]  /*0890*/  LOP3.LUT R29, R57, R48, RZ, 0x3c, !PT ;  /* 0x00000030391d7212 */ /* 0x000fc400078e3cff */
[-C--:B------:R-:W-:Y:S02]  /*08a0*/  LOP3.LUT R56, R21, R51.reuse, RZ, 0x3c, !PT ;  /* 0x0000003315387212 */ /* 0x080fe400078e3cff */
[----:B------:R-:W-:Y:S02]  /*08b0*/  LOP3.LUT R18, R2, R51, RZ, 0x3c, !PT ;  /* 0x0000003302127212 */ /* 0x000fe400078e3cff */
[----:B------:R-:W-:Y:S02]  /*08c0*/  LOP3.LUT R57, R44, R48, RZ, 0x3c, !PT ;  /* 0x000000302c397212 */ /* 0x000fe400078e3cff */
[----:B------:R-:W-:Y:S02]  /*08d0*/  LOP3.LUT R61, R41, R64, RZ, 0x3c, !PT ;  /* 0x00000040293d7212 */ /* 0x000fe400078e3cff */
[----:B------:R-:W-:Y:S02]  /*08e0*/  LOP3.LUT R44, R58, R53, RZ, 0x3c, !PT ;  /* 0x000000353a2c7212 */ /* 0x000fe400078e3cff */
[----:B------:R-:W-:-:S02]  /*08f0*/  SHF.L.W.U32.HI R2, R3, 0xc, R60 ;  /* 0x0000000c03027819 */ /* 0x000fc40000010e3c */
[----:B------:R-:W-:Y:S02]  /*0900*/  SHF.L.W.U32.HI R41, R60, 0xc, R3 ;  /* 0x0000000c3c297819 */ /* 0x000fe40000010e03 */
[-C--:B------:R-:W-:Y:S02]  /*0910*/  LOP3.LUT R50, R22, R53.reuse, RZ, 0x3c, !PT ;  /* 0x0000003516327212 */ /* 0x080fe400078e3cff */
[-C--:B------:R-:W-:Y:S02]  /*0920*/  LOP3.LUT R58, R8, R53.reuse, RZ, 0x3c, !PT ;  /* 0x00000035083a7212 */ /* 0x080fe400078e3cff */
[----:B------:R-:W-:Y:S02]  /*0930*/  LOP3.LUT R39, R63, R53, RZ, 0x3c, !PT ;  /* 0x000000353f277212 */ /* 0x000fe400078e3cff */
[----:B------:R-:W-:Y:S02]  /*0940*/  SHF.L.W.U32.HI R3, R6, 0xb, R7 ;  /* 0x0000000b06037819 */ /* 0x000fe40000010e07 */
[----:B------:R-:W-:-:S02]  /*0950*/  SHF.L.W.U32.HI R21, R7, 0xb, R6 ;  /* 0x0000000b07157819 */ /* 0x000fc40000010e06 */
[-C--:B------:R-:W-:Y:S02]  /*0960*/  LOP3.LUT R53, R23, R64.reuse, RZ, 0x3c, !PT ;  /* 0x0000004017357212 */ /* 0x080fe400078e3cff */
[----:B------:R-:W-:Y:S02]  /*0970*/  LOP3.LUT R63, R9, R64, RZ, 0x3c, !PT ;  /* 0x00000040093f7212 */ /* 0x000fe400078e3cff */
[----:B------:R-:W-:Y:S02]  /*0980*/  SHF.L.W.U32.HI R6, R65, 0x4, R54 ;  /* 0x0000000441067819 */ /* 0x000fe40000010e36 */
[----:B------:R-:W-:Y:S02]  /*0990*/  SHF.L.W.U32.HI R7, R54, 0x4, R65 ;  /* 0x0000000436077819 */ /* 0x000fe40000010e41 */
[----:B------:R-:W-:Y:S02]  /*09a0*/  LOP3.LUT R23, R55, R59, RZ, 0x3c, !PT ;  /* 0x0000003b37177212 */ /* 0x000fe400078e3cff */
[----:B------:R-:W-:-:S02]  /*09b0*/  SHF.L.W.U32.HI R9, R56, 0xa, R57 ;  /* 0x0000000a38097819 */ /* 0x000fc40000010e39 */
[----:B------:R-:W-:Y:S02]  /*09c0*/  SHF.L.W.U32.HI R8, R57, 0xa, R56 ;  /* 0x0000000a39087819 */ /* 0x000fe40000010e38 */
[-C--:B------:R-:W-:Y:S02]  /*09d0*/  LOP3.LUT R54, R11, R59.reuse, RZ, 0x3c, !PT ;  /* 0x0000003b0b367212 */ /* 0x080fe400078e3cff */
[----:B------:R-:W-:Y:S02]  /*09e0*/  LOP3.LUT R40, R40, R59, RZ, 0x3c, !PT ;  /* 0x0000003b28287212 */ /* 0x000fe400078e3cff */
[----:B------:R-:W-:Y:S02]  /*09f0*/  LOP3.LUT R55, R12, R43, RZ, 0x3c, !PT ;  /* 0x0000002b0c377212 */ /* 0x000fe400078e3cff */
[----:B------:R-:W-:Y:S02]  /*0a00*/  LOP3.LUT R56, R42, R59, RZ, 0x3c, !PT ;  /* 0x0000003b2a387212 */ /* 0x000fe400078e3cff */
        /* <DEDUP_REMOVED lines=9> */
[----:B------:R-:W-:Y:S02]  /*0aa0*/  SHF.L.W.U32.HI R25, R11, 0x18, R10 ;  /* 0x000000180b197819 */ /* 0x000fe40000010e0a */
[----:B------:R-:W-:Y:S02]  /*0ab0*/  SHF.L.W.U32.HI R42, R10, 0x18, R11 ;  /* 0x000000180a2a7819 */ /* 0x000fe40000010e0b */
[----:B------:R-:W-:Y:S02]  /*0ac0*/  LOP3.LUT R51, R19, R51, RZ, 0x3c, !PT ;  /* 0x0000003313337212 */ /* 0x000fe400078e3cff */
[----:B------:R-:W-:-:S02]  /*0ad0*/  SHF.L.W.U32.HI R26, R59, 0x1b, R12 ;  /* 0x0000001b3b1a7819 */ /* 0x000fc40000010e0c */
[----:B------:R-:W-:Y:S02]  /*0ae0*/  SHF.L.W.U32.HI R43, R12, 0x1b, R59 ;  /* 0x0000001b0c2b7819 */ /* 0x000fe40000010e3b */
[----:B------:R-:W-:Y:S02]  /*0af0*/  SHF.L.W.U32.HI R10, R14, 0x12, R27 ;  /* 0x000000120e0a7819 */ /* 0x000fe40000010e1b */
        /* <DEDUP_REMOVED lines=9> */
[----:B------:R-:W-:-:S02]  /*0b90*/  LOP3.LUT R5, R24, R17, RZ, 0x3c, !PT ;  /* 0x0000001118057212 */ /* 0x000fc400078e3cff */
[----:B------:R-:W-:Y:S02]  /*0ba0*/  SHF.L.W.U32.HI R30, R56, 0x8, R65 ;  /* 0x00000008381e7819 */ /* 0x000fe40000010e41 */
[----:B------:R-:W-:Y:S02]  /*0bb0*/  SHF.L.W.U32.HI R45, R65, 0x8, R56 ;  /* 0x00000008412d7819 */ /* 0x000fe40000010e38 */
[----:B------:R-:W-:Y:S02]  /*0bc0*/  LOP3.LUT R48, R67, R48, RZ, 0x3c, !PT ;  /* 0x0000003043307212 */ /* 0x000fe400078e3cff */
[----:B------:R-:W-:Y:S02]  /*0bd0*/  LOP3.LUT R56, R20, R16, RZ, 0x3c, !PT ;  /* 0x0000001014387212 */ /* 0x000fe400078e3cff */
        /* <DEDUP_REMOVED lines=12> */
[----:B------:R-:W-:Y:S02]  /*0ca0*/  SHF.L.W.U32.HI R14, R15, 0x3, R38 ;  /* 0x000000030f0e7819 */ /* 0x000fe40000010e26 */
[----:B------:R-:W-:-:S02]  /*0cb0*/  SHF.L.W.U32.HI R19, R40, 0x14, R55 ;  /* 0x0000001428137819 */ /* 0x000fc40000010e37 */
[----:B------:R-:W-:Y:S02]  /*0cc0*/  SHF.L.W.U32.HI R48, R53, 0x1e, R50 ;  /* 0x0000001e35307819 */ /* 0x000fe40000010e32 */
[----:B------:R-:W-:Y:S02]  /*0cd0*/  SHF.L.W.U32.HI R15, R38, 0x3, R15 ;  /* 0x00000003260f7819 */ /* 0x000fe40000010e0f */
[----:B------:R-:W-:Y:S02]  /*0ce0*/  LOP3.LUT R61, R37, R17, RZ, 0x3c, !PT ;  /* 0x00000011253d7212 */ /* 0x000fe400078e3cff */
[----:B------:R-:W-:Y:S02]  /*0cf0*/  SHF.L.W.U32.HI R40, R55, 0x14, R40 ;  /* 0x0000001437287819 */ /* 0x000fe40000010e28 */
[----:B------:R-:W-:Y:S02]  /*0d00*/  SHF.L.W.U32.HI R50, R50, 0x1e, R53 ;  /* 0x0000001e32327819 */ /* 0x000fe40000010e35 */
[----:B------:R-:W-:-:S02]  /*0d10*/  SHF.L.W.U32.HI R49, R63, 0xf, R58 ;  /* 0x0000000f3f317819 */ /* 0x000fc40000010e3a */
[----:B------:R-:W-:Y:S02]  /*0d20*/  SHF.L.W.U32.HI R17, R52, 0x1d, R39 ;  /* 0x0000001d34117819 */ /* 0x000fe40000010e27 */
[----:B------:R-:W-:Y:S02]  /*0d30*/  SHF.L.W.U32.HI R38, R39, 0x1d, R52 ;  /* 0x0000001d27267819 */ /* 0x000fe40000010e34 */
[----:B------:R-:W-:Y:S02]  /*0d40*/  SHF.L.W.U32.HI R53, R59, 0x17, R56 ;  /* 0x000000173b357819 */ /* 0x000fe40000010e38 */
[----:B------:R-:W-:Y:S02]  /*0d50*/  SHF.L.W.U32.HI R55, R56, 0x17, R59 ;  /* 0x0000001738377819 */ /* 0x000fe40000010e3b */
[----:B------:R-:W-:Y:S02]  /*0d60*/  SHF.L.W.U32.HI R52, R57, 0x7, R54 ;  /* 0x0000000739347819 */ /* 0x000fe40000010e36 */
[----:B------:R-:W-:-:S02]  /*0d70*/  LOP3.LUT R56, R41, R22, R21, 0xb4, !PT ;  /* 0x0000001629387212 */ /* 0x000fc400078eb415 */
[----:B------:R-:W-:Y:S02]  /*0d80*/  SHF.L.W.U32.HI R24, R58, 0xf, R63 ;  /* 0x0000000f3a187819 */ /* 0x000fe40000010e3f */
[----:B------:R-:W-:Y:S02]  /*0d90*/  SHF.L.W.U32.HI R54, R54, 0x7, R57 ;  /* 0x0000000736367819 */ /* 0x000fe40000010e39 */
[----:B------:R-:W-:Y:S02]  /*0da0*/  LOP3.LUT R22, R21, R23, R22, 0xb4, !PT ;  /* 0x0000001715167212 */ /* 0x000fe400078eb416 */
[----:B------:R-:W-:Y:S02]  /*0db0*/  LOP3.LUT R58, R36, R16, RZ, 0x3c, !PT ;  /* 0x00000010243a7212 */ /* 0x000fe400078e3cff */
[----:B------:R-:W-:Y:S02]  /*0dc0*/  LOP3.LUT R57, R2, R4, R3, 0xb4, !PT ;  /* 0x0000000402397212 */ /* 0x000fe400078eb403 */
[----:B------:R-:W-:-:S02]  /*0dd0*/  LOP3.LUT R23, R3, R5, R4, 0xb4, !PT ;  /* 0x0000000503177212 */ /* 0x000fc400078eb404 */
[----:B------:R-:W-:Y:S02]  /*0de0*/  LOP3.LUT R3, R43, R8, R7, 0xb4, !PT ;  /* 0x000000082b037212 */ /* 0x000fe400078eb407 */
[----:B------:R-:W-:Y:S02]  /*0df0*/  LOP3.LUT R2, R7, R49, R8, 0xb4, !PT ;  /* 0x0000003107027212 */ /* 0x000fe400078eb408 */
[----:B------:R-:W-:Y:S02]  /*0e00*/  LOP3.LUT R8, R8, R42, R49, 0xb4, !PT ;  /* 0x0000002a08087212 */ /* 0x000fe400078eb431 */
[----:B------:R-:W-:Y:S02]  /*0e10*/  LOP3.LUT R49, R49, R43, R42, 0xb4, !PT ;  /* 0x0000002b31317212 */ /* 0x000fe400078eb42a */
[----:B------:R-:W-:Y:S02]  /*0e20*/  LOP3.LUT R5, R26, R9, R6, 0xb4, !PT ;  /* 0x000000091a057212 */ /* 0x000fe400078eb406 */
[----:B------:R-:W-:-:S02]  /*0e30*/  LOP3.LUT R4, R6, R24, R9, 0xb4, !PT ;  /* 0x0000001806047212 */ /* 0x000fc400078eb409 */
[----:B------:R-:W-:Y:S02]  /*0e40*/  SHF.L.W.U32.HI R39, R61, 0x1c, R58 ;  /* 0x0000001c3d277819 */ /* 0x000fe40000010e3a */
[----:B------:R-:W-:Y:S02]  /*0e50*/  LOP3.LUT R42, R42, R7, R43, 0xb4, !PT ;  /* 0x000000072a2a7212 */ /* 0x000fe400078eb42b */
[----:B------:R-:W-:Y:S02]  /*0e60*/  LOP3.LUT R9, R9, R25, R24, 0xb4, !PT ;  /* 0x0000001909097212 */ /* 0x000fe400078eb418 */
[----:B------:R-:W-:Y:S02]  /*0e70*/  SHF.L.W.U32.HI R16, R58, 0x1c, R61 ;  /* 0x0000001c3a107819 */ /* 0x000fe40000010e3d */
        /* <DEDUP_REMOVED lines=31> */
[----:B------:R-:W-:Y:S01]  /*1070*/  LOP3.LUT R62, R47, R53, R48, 0xb4, !PT ;  /* 0x000000352f3e7212 */ /* 0x000fe200078eb430 */
[----:B------:R-:W-:Y:S06]  /*1080*/  BRA.U UP0, `(.L_x_1) ;  /* 0xfffffff500247547 */ /* 0x000fec000b83ffff */
[----:B------:R-:W-:Y:S05]  /*1090*/  @P0 BRA `(.L_x_2) ;  /* 0xfffffff0009c0947 */ /* 0x000fea000383ffff */
.L_x_0:
[----:B------:R-:W0:Y:S01]  /*10a0*/  S2R R0, SR_TID.X ;  /* 0x0000000000007919 */ /* 0x000e220000002100 */
[----:B------:R-:W0:Y:S01]  /*10b0*/  S2UR UR4, SR_CTAID.X ;  /* 0x00000000000479c3 */ /* 0x000e220000002500 */
[----:B------:R-:W-:Y:S02]  /*10c0*/  IMAD.MOV.U32 R61, RZ, RZ, R39 ;  /* 0x000000ffff3d7224 */ /* 0x000fe400078e0027 */
[----:B------:R-:W-:-:S05]  /*10d0*/  IMAD.MOV.U32 R59, RZ, RZ, R41 ;  /* 0x000000ffff3b7224 */ /* 0x000fca00078e0029 */
[----:B------:R-:W0:Y:S08]  /*10e0*/  LDC R5, c[0x0][0x360] ;  /* 0x0000d800ff057b82 */ /* 0x000e300000000800 */
[----:B------:R-:W1:Y:S01]  /*10f0*/  LDC.64 R2, c[0x0][0x388] ;  /* 0x0000e200ff027b82 */ /* 0x000e620000000a00 */
[----:B0-----:R-:W-:-:S04]  /*1100*/  IMAD R5, R5, UR4, R0 ;  /* 0x0000000405057c24 */ /* 0x001fc8000f8e0200 */
[----:B-1----:R-:W-:-:S05]  /*1110*/  IMAD.WIDE.U32 R2, R5, 0x40, R2 ;  /* 0x0000004005027825 */ /* 0x002fca00078e0002 */
[----:B------:R-:W-:Y:S04]  /*1120*/  STG.E.64 desc[UR8][R2.64+0x8], R56 ;  /* 0x0000083802007986 */ /* 0x000fe8000c101b08 */
[----:B------:R-:W-:Y:S04]  /*1130*/  STG.E.64 desc[UR8][R2.64+0x10], R22 ;  /* 0x0000101602007986 */ /* 0x000fe8000c101b08 */
[----:B------:R-:W-:Y:S04]  /*1140*/  STG.E.64 desc[UR8][R2.64+0x28], R28 ;  /* 0x0000281c02007986 */ /* 0x000fe8000c101b08 */
[----:B------:R-:W-:Y:S04]  /*1150*/  STG.E.64 desc[UR8][R2.64+0x30], R60 ;  /* 0x0000303c02007986 */ /* 0x000fe8000c101b08 */
[----:B------:R-:W-:Y:S04]  /*1160*/  STG.E.64 desc[UR8][R2.64+0x38], R58 ;  /* 0x0000383a02007986 */ /* 0x000fe8000c101b08 */
[----:B------:R-:W-:Y:S04]  /*1170*/  STG.E.64 desc[UR8][R2.64], RZ ;  /* 0x000000ff02007986 */ /* 0x000fe8000c101b08 */
[----:B------:R-:W-:Y:S04]  /*1180*/  STG.E.64 desc[UR8][R2.64+0x18], RZ ;  /* 0x000018ff02007986 */ /* 0x000fe8000c101b08 */
[----:B------:R-:W-:Y:S01]  /*1190*/  STG.E.64 desc[UR8][R2.64+0x20], RZ ;  /* 0x000020ff02007986 */ /* 0x000fe2000c101b08 */
[----:B------:R-:W-:Y:S05]  /*11a0*/  EXIT ;  /* 0x000000000000794d */ /* 0x000fea0003800000 */
.L_x_3:
[----:B------:R-:W-:-:S00]  /*11b0*/  BRA `(.L_x_3) ;  /* 0xfffffffc00fc7947 */ /* 0x000fc0000383ffff */
[----:B------:R-:W-:-:S00]  /*11c0*/  NOP ;  /* 0x0000000000007918 */ /* 0x000fc00000000000 */
        /* <DEDUP_REMOVED lines=11> */
.L_x_4:


//--------------------- .nv.shared.reserved.0     --------------------------
	.section	.nv.shared.reserved.0,"aw",@nobits
	.weak		__nv_reservedSMEM_offset_0_alias
	.size		__nv_reservedSMEM_offset_0_alias, 0, 64
	.other		__nv_reservedSMEM_offset_0_alias,@"STO_CUDA_RESERVED_SHARED STV_DEFAULT"
__nv_reservedSMEM_offset_0_alias:
	.zero		0
	.zero		64


//--------------------- .nv.constant0._Z11sha3_kernelPKmPmmm --------------------------
	.section	.nv.constant0._Z11sha3_kernelPKmPmmm,"a",@progbits
	.sectionflags	@""
	.align	4
.nv.constant0._Z11sha3_kernelPKmPmmm:
	.zero		928


//--------------------- SYMBOLS --------------------------

	.type		.nv.reservedSmem.offset0,@object
	.size		.nv.reservedSmem.offset0,0x4
